//
// Generated by NVIDIA NVVM Compiler
//
// Compiler Build ID: CL-36424714
// Cuda compilation tools, release 13.0, V13.0.88
// Based on NVVM 20.0.0
//

.version 9.0
.target sm_100
.address_size 64

	// .globl	_Z14vec_dot_kernelPdPKdS1_l
// _ZZ14vec_dot_kernelPdPKdS1_lE5prods has been demoted

.visible .entry _Z14vec_dot_kernelPdPKdS1_l(
	.param .u64 .ptr .align 1 _Z14vec_dot_kernelPdPKdS1_l_param_0,
	.param .u64 .ptr .align 1 _Z14vec_dot_kernelPdPKdS1_l_param_1,
	.param .u64 .ptr .align 1 _Z14vec_dot_kernelPdPKdS1_l_param_2,
	.param .u64 _Z14vec_dot_kernelPdPKdS1_l_param_3
)
{
	.reg .pred 	%p<3>;
	.reg .b32 	%r<14>;
	.reg .b64 	%rd<10>;
	.reg .b64 	%fd<72>;
	// demoted variable
	.shared .align 8 .b8 _ZZ14vec_dot_kernelPdPKdS1_lE5prods[8192];
	ld.param.u64 	%rd1, [_Z14vec_dot_kernelPdPKdS1_l_param_0];
	ld.param.u64 	%rd2, [_Z14vec_dot_kernelPdPKdS1_l_param_1];
	ld.param.u64 	%rd3, [_Z14vec_dot_kernelPdPKdS1_l_param_2];
	cvta.to.global.u64 	%rd4, %rd3;
	cvta.to.global.u64 	%rd5, %rd2;
	mov.u32 	%r3, %ctaid.x;
	mov.u32 	%r4, %ntid.x;
	mov.u32 	%r5, %tid.x;
	mad.lo.s32 	%r6, %r3, %r4, %r5;
	mul.wide.s32 	%rd6, %r6, 8;
	add.s64 	%rd7, %rd5, %rd6;
	ld.global.f64 	%fd3, [%rd7];
	add.s64 	%rd8, %rd4, %rd6;
	ld.global.f64 	%fd4, [%rd8];
	mul.f64 	%fd5, %fd3, %fd4;
	shl.b32 	%r7, %r5, 3;
	mov.u32 	%r8, _ZZ14vec_dot_kernelPdPKdS1_lE5prods;
	add.s32 	%r9, %r8, %r7;
	st.shared.f64 	[%r9], %fd5;
	bar.sync 	0;
	setp.ne.s32 	%p1, %r5, 0;
	@%p1 bra 	$L__BB0_4;
	mov.f64 	%fd71, 0d0000000000000000;
	mov.b32 	%r13, 128;
$L__BB0_2:
	add.s32 	%r12, %r8, %r13;
	ld.shared.f64 	%fd7, [%r12+-128];
	add.f64 	%fd8, %fd71, %fd7;
	ld.shared.f64 	%fd9, [%r12+-120];
	add.f64 	%fd10, %fd8, %fd9;
	ld.shared.f64 	%fd11, [%r12+-112];
	add.f64 	%fd12, %fd10, %fd11;
	ld.shared.f64 	%fd13, [%r12+-104];
	add.f64 	%fd14, %fd12, %fd13;
	ld.shared.f64 	%fd15, [%r12+-96];
	add.f64 	%fd16, %fd14, %fd15;
	ld.shared.f64 	%fd17, [%r12+-88];
	add.f64 	%fd18, %fd16, %fd17;
	ld.shared.f64 	%fd19, [%r12+-80];
	add.f64 	%fd20, %fd18, %fd19;
	ld.shared.f64 	%fd21, [%r12+-72];
	add.f64 	%fd22, %fd20, %fd21;
	ld.shared.f64 	%fd23, [%r12+-64];
	add.f64 	%fd24, %fd22, %fd23;
	ld.shared.f64 	%fd25, [%r12+-56];
	add.f64 	%fd26, %fd24, %fd25;
	ld.shared.f64 	%fd27, [%r12+-48];
	add.f64 	%fd28, %fd26, %fd27;
	ld.shared.f64 	%fd29, [%r12+-40];
	add.f64 	%fd30, %fd28, %fd29;
	ld.shared.f64 	%fd31, [%r12+-32];
	add.f64 	%fd32, %fd30, %fd31;
	ld.shared.f64 	%fd33, [%r12+-24];
	add.f64 	%fd34, %fd32, %fd33;
	ld.shared.f64 	%fd35, [%r12+-16];
	add.f64 	%fd36, %fd34, %fd35;
	ld.shared.f64 	%fd37, [%r12+-8];
	add.f64 	%fd38, %fd36, %fd37;
	ld.shared.f64 	%fd39, [%r12];
	add.f64 	%fd40, %fd38, %fd39;
	ld.shared.f64 	%fd41, [%r12+8];
	add.f64 	%fd42, %fd40, %fd41;
	ld.shared.f64 	%fd43, [%r12+16];
	add.f64 	%fd44, %fd42, %fd43;
	ld.shared.f64 	%fd45, [%r12+24];
	add.f64 	%fd46, %fd44, %fd45;
	ld.shared.f64 	%fd47, [%r12+32];
	add.f64 	%fd48, %fd46, %fd47;
	ld.shared.f64 	%fd49, [%r12+40];
	add.f64 	%fd50, %fd48, %fd49;
	ld.shared.f64 	%fd51, [%r12+48];
	add.f64 	%fd52, %fd50, %fd51;
	ld.shared.f64 	%fd53, [%r12+56];
	add.f64 	%fd54, %fd52, %fd53;
	ld.shared.f64 	%fd55, [%r12+64];
	add.f64 	%fd56, %fd54, %fd55;
	ld.shared.f64 	%fd57, [%r12+72];
	add.f64 	%fd58, %fd56, %fd57;
	ld.shared.f64 	%fd59, [%r12+80];
	add.f64 	%fd60, %fd58, %fd59;
	ld.shared.f64 	%fd61, [%r12+88];
	add.f64 	%fd62, %fd60, %fd61;
	ld.shared.f64 	%fd63, [%r12+96];
	add.f64 	%fd64, %fd62, %fd63;
	ld.shared.f64 	%fd65, [%r12+104];
	add.f64 	%fd66, %fd64, %fd65;
	ld.shared.f64 	%fd67, [%r12+112];
	add.f64 	%fd68, %fd66, %fd67;
	ld.shared.f64 	%fd69, [%r12+120];
	add.f64 	%fd71, %fd68, %fd69;
	add.s32 	%r13, %r13, 256;
	setp.ne.s32 	%p2, %r13, 8320;
	@%p2 bra 	$L__BB0_2;
	cvta.to.global.u64 	%rd9, %rd1;
	atom.global.add.f64 	%fd70, [%rd9], %fd71;
$L__BB0_4:
	ret;

}


// ===== COMPILED SASS (sm_100) =====

	.target	sm_100

	.elftype	@"ET_EXEC"


//--------------------- .note.nv.tkinfo           --------------------------
	.section	.note.nv.tkinfo,"",@"SHT_NOTE"
	.sectionflags	@"SHF_NOTE_NV_TKINFO"
	.tkinfo
        /*0018*/ 	.word	0x00000002
        /*0030*/ 	.string	""
        /*0030*/ 	.string	"ptxas"
        /*0030*/ 	.string	"Cuda compilation tools, release 13.0, V13.0.88"
        /*0030*/ 	.string	"Build cuda_13.0.r13.0/compiler.36424714_0"
        /*0030*/ 	.string	"-arch sm_100 -m 64 "



//--------------------- .note.nv.cuinfo           --------------------------
	.section	.note.nv.cuinfo,"",@"SHT_NOTE"
	.sectionflags	@"SHF_NOTE_NV_CUINFO"
        /*0018*/ 	.short	0x0002
        /*001a*/ 	.short	0x0064
        /*001c*/ 	.short	0x0082
	.zero		2


//--------------------- .nv.info                  --------------------------
	.section	.nv.info,"",@"SHT_CUDA_INFO"
	.align	4


	//----- nvinfo : EIATTR_REGCOUNT
	.align		4
        /*0000*/ 	.byte	0x04, 0x2f
        /*0002*/ 	.short	(.L_1 - .L_0)
	.align		4
.L_0:
        /*0004*/ 	.word	index@(_Z14vec_dot_kernelPdPKdS1_l)
        /*0008*/ 	.word	0x00000016


	//----- nvinfo : EIATTR_FRAME_SIZE
	.align		4
.L_1:
        /*000c*/ 	.byte	0x04, 0x11
        /*000e*/ 	.short	(.L_3 - .L_2)
	.align		4
.L_2:
        /*0010*/ 	.word	index@(_Z14vec_dot_kernelPdPKdS1_l)
        /*0014*/ 	.word	0x00000000


	//----- nvinfo : EIATTR_MIN_STACK_SIZE
	.align		4
.L_3:
        /*0018*/ 	.byte	0x04, 0x12
        /*001a*/ 	.short	(.L_5 - .L_4)
	.align		4
.L_4:
        /*001c*/ 	.word	index@(_Z14vec_dot_kernelPdPKdS1_l)
        /*0020*/ 	.word	0x00000000
.L_5:


//--------------------- .nv.compat                --------------------------
	.section	.nv.compat,"",@"SHT_CUDA_COMPAT_INFO"
	.align	4
        /*0000*/ 	.byte	0x02, 0x09, 0x00, 0x00, 0x02, 0x02, 0x01, 0x00, 0x02, 0x05, 0x05, 0x00, 0x03, 0x07, 0x01, 0x01
        /*0010*/ 	.byte	0x02, 0x03, 0x00, 0x00, 0x02, 0x06, 0x01, 0x00, 0x04, 0x0b, 0x08, 0x00, 0x01, 0x00, 0x00, 0x00
        /*0020*/ 	.byte	0x00, 0x00, 0x00, 0x00


//--------------------- .nv.info._Z14vec_dot_kernelPdPKdS1_l --------------------------
	.section	.nv.info._Z14vec_dot_kernelPdPKdS1_l,"",@"SHT_CUDA_INFO"
	.sectionflags	@""
	.align	4


	//----- nvinfo : EIATTR_CUDA_API_VERSION
	.align		4
        /*0000*/ 	.byte	0x04, 0x37
        /*0002*/ 	.short	(.L_7 - .L_6)
.L_6:
        /*0004*/ 	.word	0x00000082


	//----- nvinfo : EIATTR_KPARAM_INFO
	.align		4
.L_7:
        /*0008*/ 	.byte	0x04, 0x17
        /*000a*/ 	.short	(.L_9 - .L_8)
.L_8:
        /*000c*/ 	.word	0x00000000
        /*0010*/ 	.short	0x0003
        /*0012*/ 	.short	0x0018
        /*0014*/ 	.byte	0x00, 0xf0, 0x21, 0x00


	//----- nvinfo : EIATTR_KPARAM_INFO
	.align		4
.L_9:
        /*0018*/ 	.byte	0x04, 0x17
        /*001a*/ 	.short	(.L_11 - .L_10)
.L_10:
        /*001c*/ 	.word	0x00000000
        /*0020*/ 	.short	0x0002
        /*0022*/ 	.short	0x0010
        /*0024*/ 	.byte	0x00, 0xf5, 0x21, 0x00


	//----- nvinfo : EIATTR_KPARAM_INFO
	.align		4
.L_11:
        /*0028*/ 	.byte	0x04, 0x17
        /*002a*/ 	.short	(.L_13 - .L_12)
.L_12:
        /*002c*/ 	.word	0x00000000
        /*0030*/ 	.short	0x0001
        /*0032*/ 	.short	0x0008
        /*0034*/ 	.byte	0x00, 0xf5, 0x21, 0x00


	//----- nvinfo : EIATTR_KPARAM_INFO
	.align		4
.L_13:
        /*0038*/ 	.byte	0x04, 0x17
        /*003a*/ 	.short	(.L_15 - .L_14)
.L_14:
        /*003c*/ 	.word	0x00000000
        /*0040*/ 	.short	0x0000
        /*0042*/ 	.short	0x0000
        /*0044*/ 	.byte	0x00, 0xf5, 0x21, 0x00


	//----- nvinfo : EIATTR_SPARSE_MMA_MASK
	.align		4
.L_15:
        /*0048*/ 	.byte	0x03, 0x50
        /*004a*/ 	.short	0x0000


	//----- nvinfo : EIATTR_MAXREG_COUNT
	.align		4
        /*004c*/ 	.byte	0x03, 0x1b
        /*004e*/ 	.short	0x00ff


	//----- nvinfo : EIATTR_NUM_BARRIERS
	.align		4
        /*0050*/ 	.byte	0x02, 0x4c
        /*0052*/ 	.byte	0x01
	.zero		1


	//----- nvinfo : EIATTR_MERCURY_ISA_VERSION
	.align		4
        /*0054*/ 	.byte	0x03, 0x5f
        /*0056*/ 	.short	0x0101


	//----- nvinfo : EIATTR_VRC_CTA_INIT_COUNT
	.align		4
        /*0058*/ 	.byte	0x02, 0x4a
	.zero		1
	.zero		1


	//----- nvinfo : EIATTR_EXIT_INSTR_OFFSETS
	.align		4
        /*005c*/ 	.byte	0x04, 0x1c
        /*005e*/ 	.short	(.L_17 - .L_16)


	//   ....[0]....
.L_16:
        /*0060*/ 	.word	0x00000140


	//   ....[1]....
        /*0064*/ 	.word	0x000004c0


	//----- nvinfo : EIATTR_CBANK_PARAM_SIZE
	.align		4
.L_17:
        /*0068*/ 	.byte	0x03, 0x19
        /*006a*/ 	.short	0x0020


	//----- nvinfo : EIATTR_PARAM_CBANK
	.align		4
        /*006c*/ 	.byte	0x04, 0x0a
        /*006e*/ 	.short	(.L_19 - .L_18)
	.align		4
.L_18:
        /*0070*/ 	.word	index@(.nv.constant0._Z14vec_dot_kernelPdPKdS1_l)
        /*0074*/ 	.short	0x0380
        /*0076*/ 	.short	0x0020


	//----- nvinfo : EIATTR_SW_WAR
	.align		4
.L_19:
        /*0078*/ 	.byte	0x04, 0x36
        /*007a*/ 	.short	(.L_21 - .L_20)
.L_20:
        /*007c*/ 	.word	0x00000008
.L_21:


//--------------------- .nv.callgraph             --------------------------
	.section	.nv.callgraph,"",@"SHT_CUDA_CALLGRAPH"
	.align	4
	.sectionentsize	8
	.align		4
        /*0000*/ 	.word	0x00000000
	.align		4
        /*0004*/ 	.word	0xffffffff
	.align		4
        /*0008*/ 	.word	0x00000000
	.align		4
        /*000c*/ 	.word	0xfffffffe
	.align		4
        /*0010*/ 	.word	0x00000000
	.align		4
        /*0014*/ 	.word	0xfffffffd
	.align		4
        /*0018*/ 	.word	0x00000000
	.align		4
        /*001c*/ 	.word	0xfffffffc


//--------------------- .text._Z14vec_dot_kernelPdPKdS1_l --------------------------
	.section	.text._Z14vec_dot_kernelPdPKdS1_l,"ax",@progbits
	.align	128
        .global         _Z14vec_dot_kernelPdPKdS1_l
        .type           _Z14vec_dot_kernelPdPKdS1_l,@function
        .size           _Z14vec_dot_kernelPdPKdS1_l,(.L_x_2 - _Z14vec_dot_kernelPdPKdS1_l)
        .other          _Z14vec_dot_kernelPdPKdS1_l,@"STO_CUDA_ENTRY STV_DEFAULT"
_Z14vec_dot_kernelPdPKdS1_l:
.text._Z14vec_dot_kernelPdPKdS1_l:
[----:B------:R-:W-:Y:S01]  /*0000*/  LDC R1, c[0x0][0x37c] ;  /* 0x0000df00ff017b82 */ /* 0x000fe20000000800 */
[----:B------:R-:W0:Y:S07]  /*0010*/  S2R R0, SR_TID.X ;  /* 0x0000000000007919 */ /* 0x000e2e0000002100 */
[----:B------:R-:W0:Y:S01]  /*0020*/  S2UR UR4, SR_CTAID.X ;  /* 0x00000000000479c3 */ /* 0x000e220000002500 */
[----:B------:R-:W1:Y:S07]  /*0030*/  LDCU.64 UR6, c[0x0][0x358] ;  /* 0x00006b00ff0677ac */ /* 0x000e6e0008000a00 */
[----:B------:R-:W0:Y:S08]  /*0040*/  LDC R7, c[0x0][0x360] ;  /* 0x0000d800ff077b82 */ /* 0x000e300000000800 */
[----:B------:R-:W2:Y:S08]  /*0050*/  LDC.64 R2, c[0x0][0x388] ;  /* 0x0000e200ff027b82 */ /* 0x000eb00000000a00 */
[----:B------:R-:W3:Y:S01]  /*0060*/  LDC.64 R4, c[0x0][0x390] ;  /* 0x0000e400ff047b82 */ /* 0x000ee20000000a00 */
[----:B0-----:R-:W-:-:S04]  /*0070*/  IMAD R7, R7, UR4, R0 ;  /* 0x0000000407077c24 */ /* 0x001fc8000f8e0200 */
[----:B--2---:R-:W-:-:S06]  /*0080*/  IMAD.WIDE R2, R7, 0x8, R2 ;  /* 0x0000000807027825 */ /* 0x004fcc00078e0202 */
[----:B-1----:R-:W2:Y:S01]  /*0090*/  LDG.E.64 R2, desc[UR6][R2.64] ;  /* 0x0000000602027981 */ /* 0x002ea2000c1e1b00 */
[----:B---3--:R-:W-:-:S06]  /*00a0*/  IMAD.WIDE R4, R7, 0x8, R4 ;  /* 0x0000000807047825 */ /* 0x008fcc00078e0204 */
[----:B------:R-:W2:Y:S01]  /*00b0*/  LDG.E.64 R4, desc[UR6][R4.64] ;  /* 0x0000000604047981 */ /* 0x000ea2000c1e1b00 */
[----:B------:R-:W0:Y:S01]  /*00c0*/  S2UR UR5, SR_CgaCtaId ;  /* 0x00000000000579c3 */ /* 0x000e220000008800 */
[----:B------:R-:W-:Y:S02]  /*00d0*/  UMOV UR4, 0x400 ;  /* 0x0000040000047882 */ /* 0x000fe40000000000 */
[----:B0-----:R-:W-:-:S06]  /*00e0*/  ULEA UR4, UR5, UR4, 0x18 ;  /* 0x0000000405047291 */ /* 0x001fcc000f8ec0ff */
[C---:B------:R-:W-:Y:S02]  /*00f0*/  LEA R9, R0.reuse, UR4, 0x3 ;  /* 0x0000000400097c11 */ /* 0x040fe4000f8e18ff */
[----:B------:R-:W-:Y:S01]  /*0100*/  ISETP.NE.AND P0, PT, R0, RZ, PT ;  /* 0x000000ff0000720c */ /* 0x000fe20003f05270 */
[----:B--2---:R-:W-:-:S07]  /*0110*/  DMUL R6, R2, R4 ;  /* 0x0000000402067228 */ /* 0x004fce0000000000 */
[----:B------:R0:W-:Y:S01]  /*0120*/  STS.64 [R9], R6 ;  /* 0x0000000609007388 */ /* 0x0001e20000000a00 */
[----:B------:R-:W-:Y:S06]  /*0130*/  BAR.SYNC.DEFER_BLOCKING 0x0 ;  /* 0x0000000000007b1d */ /* 0x000fec0000010000 */
[----:B------:R-:W-:Y:S05]  /*0140*/  @P0 EXIT ;  /* 0x000000000000094d */ /* 0x000fea0003800000 */
[----:B------:R-:W-:Y:S01]  /*0150*/  IMAD.MOV.U32 R0, RZ, RZ, 0x80 ;  /* 0x00000080ff007424 */ /* 0x000fe200078e00ff */
[----:B------:R-:W-:-:S07]  /*0160*/  CS2R R14, SRZ ;  /* 0x00000000000e7805 */ /* 0x000fce000001ff00 */
.L_x_0:
[----:B------:R-:W1:Y:S04]  /*0170*/  LDS.128 R16, [R0+UR4+-0x80] ;  /* 0xffff800400107984 */ /* 0x000e680008000c00 */
[----:B0-----:R-:W0:Y:S04]  /*0180*/  LDS.128 R8, [R0+UR4+-0x70] ;  /* 0xffff900400087984 */ /* 0x001e280008000c00 */
[----:B------:R-:W2:Y:S01]  /*0190*/  LDS.128 R4, [R0+UR4+-0x60] ;  /* 0xffffa00400047984 */ /* 0x000ea20008000c00 */
[----:B-1----:R-:W-:-:S03]  /*01a0*/  DADD R16, R16, R14 ;  /* 0x0000000010107229 */ /* 0x002fc6000000000e */
[----:B------:R-:W1:Y:S05]  /*01b0*/  LDS.128 R12, [R0+UR4+-0x50] ;  /* 0xffffb004000c7984 */ /* 0x000e6a0008000c00 */
[----:B------:R-:W-:-:S08]  /*01c0*/  DADD R16, R16, R18 ;  /* 0x0000000010107229 */ /* 0x000fd00000000012 */
[----:B0-----:R-:W-:-:S08]  /*01d0*/  DADD R8, R16, R8 ;  /* 0x0000000010087229 */ /* 0x001fd00000000008 */
[----:B------:R-:W-:Y:S02]  /*01e0*/  DADD R2, R8, R10 ;  /* 0x0000000008027229 */ /* 0x000fe4000000000a */
[----:B------:R-:W0:Y:S06]  /*01f0*/  LDS.128 R8, [R0+UR4+-0x40] ;  /* 0xffffc00400087984 */ /* 0x000e2c0008000c00 */
[----:B--2---:R-:W-:-:S08]  /*0200*/  DADD R2, R2, R4 ;  /* 0x0000000002027229 */ /* 0x004fd00000000004 */
[----:B------:R-:W-:Y:S01]  /*0210*/  DADD R2, R2, R6 ;  /* 0x0000000002027229 */ /* 0x000fe20000000006 */
[----:B------:R-:W2:Y:S07]  /*0220*/  LDS.128 R4, [R0+UR4+-0x30] ;  /* 0xffffd00400047984 */ /* 0x000eae0008000c00 */
[----:B-1----:R-:W-:-:S08]  /*0230*/  DADD R2, R2, R12 ;  /* 0x0000000002027229 */ /* 0x002fd0000000000c */
[----:B------:R-:W-:Y:S01]  /*0240*/  DADD R2, R2, R14 ;  /* 0x0000000002027229 */ /* 0x000fe2000000000e */
[----:B------:R-:W1:Y:S07]  /*0250*/  LDS.128 R12, [R0+UR4+-0x20] ;  /* 0xffffe004000c7984 */ /* 0x000e6e0008000c00 */
[----:B0-----:R-:W-:-:S08]  /*0260*/  DADD R2, R2, R8 ;  /* 0x0000000002027229 */ /* 0x001fd00000000008 */
[----:B------:R-:W-:Y:S01]  /*0270*/  DADD R2, R2, R10 ;  /* 0x0000000002027229 */ /* 0x000fe2000000000a */
[----:B------:R-:W0:Y:S07]  /*0280*/  LDS.128 R8, [R0+UR4+-0x10] ;  /* 0xfffff00400087984 */ /* 0x000e2e0008000c00 */
[----:B--2---:R-:W-:-:S08]  /*0290*/  DADD R2, R2, R4 ;  /* 0x0000000002027229 */ /* 0x004fd00000000004 */
[----:B------:R-:W-:Y:S01]  /*02a0*/  DADD R2, R2, R6 ;  /* 0x0000000002027229 */ /* 0x000fe20000000006 */
[----:B------:R-:W2:Y:S07]  /*02b0*/  LDS.128 R4, [R0+UR4] ;  /* 0x0000000400047984 */ /* 0x000eae0008000c00 */
[----:B-1----:R-:W-:-:S08]  /*02c0*/  DADD R2, R2, R12 ;  /* 0x0000000002027229 */ /* 0x002fd0000000000c */
[----:B------:R-:W-:Y:S01]  /*02d0*/  DADD R2, R2, R14 ;  /* 0x0000000002027229 */ /* 0x000fe2000000000e */
[----:B------:R-:W1:Y:S07]  /*02e0*/  LDS.128 R12, [R0+UR4+0x10] ;  /* 0x00001004000c7984 */ /* 0x000e6e0008000c00 */
[----:B0-----:R-:W-:-:S08]  /*02f0*/  DADD R2, R2, R8 ;  /* 0x0000000002027229 */ /* 0x001fd00000000008 */
[----:B------:R-:W-:Y:S01]  /*0300*/  DADD R2, R2, R10 ;  /* 0x0000000002027229 */ /* 0x000fe2000000000a */
[----:B------:R-:W0:Y:S07]  /*0310*/  LDS.128 R8, [R0+UR4+0x20] ;  /* 0x0000200400087984 */ /* 0x000e2e0008000c00 */
[----:B--2---:R-:W-:-:S08]  /*0320*/  DADD R2, R2, R4 ;  /* 0x0000000002027229 */ /* 0x004fd00000000004 */
[----:B------:R-:W-:Y:S01]  /*0330*/  DADD R2, R2, R6 ;  /* 0x0000000002027229 */ /* 0x000fe20000000006 */
[----:B------:R-:W2:Y:S07]  /*0340*/  LDS.128 R4, [R0+UR4+0x30] ;  /* 0x0000300400047984 */ /* 0x000eae0008000c00 */
        /* <DEDUP_REMOVED lines=11> */
[----:B------:R1:W3:Y:S07]  /*0400*/  LDS.128 R12, [R0+UR4+0x70] ;  /* 0x00007004000c7984 */ /* 0x0002ee0008000c00 */
[----:B0-----:R-:W-:Y:S01]  /*0410*/  DADD R2, R2, R8 ;  /* 0x0000000002027229 */ /* 0x001fe20000000008 */
[----:B-1----:R-:W-:-:S04]  /*0420*/  IADD3 R0, PT, PT, R0, 0x100, RZ ;  /* 0x0000010000007810 */ /* 0x002fc80007ffe0ff */
[----:B------:R-:W-:-:S03]  /*0430*/  ISETP.NE.AND P0, PT, R0, 0x2080, PT ;  /* 0x000020800000780c */ /* 0x000fc60003f05270 */
[----:B------:R-:W-:-:S08]  /*0440*/  DADD R2, R2, R10 ;  /* 0x0000000002027229 */ /* 0x000fd0000000000a */
[----:B--2---:R-:W-:-:S08]  /*0450*/  DADD R2, R2, R4 ;  /* 0x0000000002027229 */ /* 0x004fd00000000004 */
[----:B------:R-:W-:-:S08]  /*0460*/  DADD R2, R2, R6 ;  /* 0x0000000002027229 */ /* 0x000fd00000000006 */
[----:B---3--:R-:W-:-:S08]  /*0470*/  DADD R2, R2, R12 ;  /* 0x0000000002027229 */ /* 0x008fd0000000000c */
[----:B------:R-:W-:Y:S01]  /*0480*/  DADD R14, R2, R14 ;  /* 0x00000000020e7229 */ /* 0x000fe2000000000e */
[----:B------:R-:W-:Y:S10]  /*0490*/  @P0 BRA `(.L_x_0) ;  /* 0xfffffffc00340947 */ /* 0x000ff4000383ffff */
[----:B------:R-:W0:Y:S02]  /*04a0*/  LDC.64 R2, c[0x0][0x380] ;  /* 0x0000e000ff027b82 */ /* 0x000e240000000a00 */
[----:B0-----:R-:W-:Y:S01]  /*04b0*/  REDG.E.ADD.F64.RN.STRONG.GPU desc[UR6][R2.64], R14 ;  /* 0x0000000e020079a6 */ /* 0x001fe2000c12ff06 */
[----:B------:R-:W-:Y:S05]  /*04c0*/  EXIT ;  /* 0x000000000000794d */ /* 0x000fea0003800000 */
.L_x_1:
[----:B------:R-:W-:-:S00]  /*04d0*/  BRA `(.L_x_1) ;  /* 0xfffffffc00fc7947 */ /* 0x000fc0000383ffff */
[----:B------:R-:W-:-:S00]  /*04e0*/  NOP ;  /* 0x0000000000007918 */ /* 0x000fc00000000000 */
        /* <DEDUP_REMOVED lines=9> */
.L_x_2:


//--------------------- .nv.shared._Z14vec_dot_kernelPdPKdS1_l --------------------------
	.section	.nv.shared._Z14vec_dot_kernelPdPKdS1_l,"aw",@nobits
	.sectionflags	@""
	.align	8
.nv.shared._Z14vec_dot_kernelPdPKdS1_l:
	.zero		9216


//--------------------- .nv.shared.reserved.0     --------------------------
	.section	.nv.shared.reserved.0,"aw",@nobits
	.weak		__nv_reservedSMEM_offset_0_alias
	.size		__nv_reservedSMEM_offset_0_alias, 0, 64
	.other		__nv_reservedSMEM_offset_0_alias,@"STO_CUDA_RESERVED_SHARED STV_DEFAULT"
__nv_reservedSMEM_offset_0_alias:
	.zero		0
	.zero		64


//--------------------- .nv.constant0._Z14vec_dot_kernelPdPKdS1_l --------------------------
	.section	.nv.constant0._Z14vec_dot_kernelPdPKdS1_l,"a",@progbits
	.sectionflags	@""
	.align	4
.nv.constant0._Z14vec_dot_kernelPdPKdS1_l:
	.zero		928


//--------------------- SYMBOLS --------------------------

	.type		.nv.reservedSmem.offset0,@object
	.size		.nv.reservedSmem.offset0,0x4
	.type		.nv.reservedSmem.cap,@object
	.size		.nv.reservedSmem.cap,0x4
